	.headerflags	@"EF_CUDA_TEXMODE_UNIFIED EF_CUDA_64BIT_ADDRESS EF_CUDA_SM86 EF_CUDA_VIRTUAL_SM(EF_CUDA_SM86)"
	.elftype	@"ET_EXEC"


//--------------------- .nv.info                  --------------------------
	.section	.nv.info,"",@"SHT_CUDA_INFO"
	.align	4


	//----- nvinfo : EIATTR_REGCOUNT
	.align		4
        /*0000*/ 	.byte	0x04, 0x2f
        /*0002*/ 	.short	(.L_1 - .L_0)
	.align		4
.L_0:
        /*0004*/ 	.word	index@(triton_mm)
        /*0008*/ 	.word	0x00000040


	//----- nvinfo : EIATTR_MIN_STACK_SIZE
	.align		4
.L_1:
        /*000c*/ 	.byte	0x04, 0x12
        /*000e*/ 	.short	(.L_3 - .L_2)
	.align		4
.L_2:
        /*0010*/ 	.word	index@(triton_mm)
        /*0014*/ 	.word	0x00000000


	//----- nvinfo : EIATTR_FRAME_SIZE
	.align		4
.L_3:
        /*0018*/ 	.byte	0x04, 0x11
        /*001a*/ 	.short	(.L_5 - .L_4)
	.align		4
.L_4:
        /*001c*/ 	.word	index@(triton_mm)
        /*0020*/ 	.word	0x00000000


	//----- nvinfo : EIATTR_MIN_STACK_SIZE
	.align		4
.L_5:
        /*0024*/ 	.byte	0x04, 0x12
        /*0026*/ 	.short	(.L_7 - .L_6)
	.align		4
.L_6:
        /*0028*/ 	.word	index@(triton_mm)
        /*002c*/ 	.word	0x00000000
.L_7:


//--------------------- .nv.info.triton_mm        --------------------------
	.section	.nv.info.triton_mm,"",@"SHT_CUDA_INFO"
	.sectionflags	@""
	.align	4


	//----- nvinfo : EIATTR_CUDA_API_VERSION
	.align		4
        /*0000*/ 	.byte	0x04, 0x37
        /*0002*/ 	.short	(.L_9 - .L_8)
.L_8:
        /*0004*/ 	.word	0x0000007c


	//----- nvinfo : EIATTR_SW2861232_WAR
	.align		4
.L_9:
        /*0008*/ 	.byte	0x01, 0x35
	.zero		2


	//----- nvinfo : EIATTR_PARAM_CBANK
	.align		4
        /*000c*/ 	.byte	0x04, 0x0a
        /*000e*/ 	.short	(.L_11 - .L_10)
	.align		4
.L_10:
        /*0010*/ 	.word	index@(.nv.constant0.triton_mm)
        /*0014*/ 	.short	0x0160
        /*0016*/ 	.short	0x0020


	//----- nvinfo : EIATTR_CBANK_PARAM_SIZE
	.align		4
.L_11:
        /*0018*/ 	.byte	0x03, 0x19
        /*001a*/ 	.short	0x0020


	//----- nvinfo : EIATTR_KPARAM_INFO
	.align		4
        /*001c*/ 	.byte	0x04, 0x17
        /*001e*/ 	.short	(.L_13 - .L_12)
.L_12:
        /*0020*/ 	.word	0x00000000
        /*0024*/ 	.short	0x0003
        /*0026*/ 	.short	0x0018
        /*0028*/ 	.byte	0x00, 0xf4, 0x21, 0x00


	//----- nvinfo : EIATTR_KPARAM_INFO
	.align		4
.L_13:
        /*002c*/ 	.byte	0x04, 0x17
        /*002e*/ 	.short	(.L_15 - .L_14)
.L_14:
        /*0030*/ 	.word	0x00000000
        /*0034*/ 	.short	0x0002
        /*0036*/ 	.short	0x0010
        /*0038*/ 	.byte	0x00, 0xf4, 0x21, 0x00


	//----- nvinfo : EIATTR_KPARAM_INFO
	.align		4
.L_15:
        /*003c*/ 	.byte	0x04, 0x17
        /*003e*/ 	.short	(.L_17 - .L_16)
.L_16:
        /*0040*/ 	.word	0x00000000
        /*0044*/ 	.short	0x0001
        /*0046*/ 	.short	0x0008
        /*0048*/ 	.byte	0x00, 0xf4, 0x21, 0x00


	//----- nvinfo : EIATTR_KPARAM_INFO
	.align		4
.L_17:
        /*004c*/ 	.byte	0x04, 0x17
        /*004e*/ 	.short	(.L_19 - .L_18)
.L_18:
        /*0050*/ 	.word	0x00000000
        /*0054*/ 	.short	0x0000
        /*0056*/ 	.short	0x0000
        /*0058*/ 	.byte	0x00, 0xf4, 0x21, 0x00


	//----- nvinfo : EIATTR_MAXREG_COUNT
	.align		4
.L_19:
        /*005c*/ 	.byte	0x03, 0x1b
        /*005e*/ 	.short	0x00ff


	//----- nvinfo : EIATTR_EXIT_INSTR_OFFSETS
	.align		4
        /*0060*/ 	.byte	0x04, 0x1c
        /*0062*/ 	.short	(.L_21 - .L_20)


	//   ....[0]....
.L_20:
        /*0064*/ 	.word	0x000019f0


	//   ....[1]....
        /*0068*/ 	.word	0x00001a40


	//----- nvinfo : EIATTR_REQNTID
	.align		4
.L_21:
        /*006c*/ 	.byte	0x04, 0x10
        /*006e*/ 	.short	(.L_23 - .L_22)
.L_22:
        /*0070*/ 	.word	0x00000100
        /*0074*/ 	.word	0x00000001
        /*0078*/ 	.word	0x00000001
.L_23:


//--------------------- .nv.callgraph             --------------------------
	.section	.nv.callgraph,"",@"SHT_CUDA_CALLGRAPH"
	.align	4
	.sectionentsize	8
	.align		4
        /*0000*/ 	.word	0x00000000
	.align		4
        /*0004*/ 	.word	0xffffffff
	.align		4
        /*0008*/ 	.word	0x00000000
	.align		4
        /*000c*/ 	.word	0xfffffffe
	.align		4
        /*0010*/ 	.word	0x00000000
	.align		4
        /*0014*/ 	.word	0xfffffffd
	.align		4
        /*0018*/ 	.word	0x00000000
	.align		4
        /*001c*/ 	.word	0xfffffffc


//--------------------- .nv.rel.action            --------------------------
	.section	.nv.rel.action,"",@"SHT_CUDA_RELOCINFO"
	.align	8
	.sectionentsize	8
        /*0000*/ 	.byte	0x73, 0x00, 0x00, 0x00, 0x00, 0x00, 0x00, 0x00, 0x00, 0x00, 0x00, 0x11, 0x25, 0x00, 0x05, 0x36


//--------------------- .nv.constant0.triton_mm   --------------------------
	.section	.nv.constant0.triton_mm,"a",@progbits
	.sectionflags	@""
	.align	4
.nv.constant0.triton_mm:
	.zero		384


//--------------------- .text.triton_mm           --------------------------
	.section	.text.triton_mm,"ax",@progbits
	.sectionflags	@"SHF_BARRIERS=1"
	.sectioninfo	@"SHI_REGISTERS=64"
	.align	128
        .global         triton_mm
        .type           triton_mm,@function
        .size           triton_mm,(.L_x_2 - triton_mm)
        .other          triton_mm,@"STO_CUDA_ENTRY STV_DEFAULT"
triton_mm:
.text.triton_mm:
[----:B------:R-:W-:Y:S02]  /*0000*/  IMAD.MOV.U32 R1, RZ, RZ, c[0x0][0x28] ;  /* 0x00000a00ff017624 */ /* 0x000fe400078e00ff */
[----:B------:R-:W1:Y:S01]  /*0010*/  S2R R9, SR_CTAID.X ;  /* 0x0000000000097919 */ /* 0x000e620000002500 */
[----:B------:R-:W-:Y:S01]  /*0020*/  IMAD.MOV.U32 R5, RZ, RZ, 0x8 ;  /* 0x00000008ff057424 */ /* 0x000fe200078e00ff */
[----:B------:R-:W-:Y:S01]  /*0030*/  ULDC.64 UR6, c[0x0][0x118] ;  /* 0x0000460000067ab9 */ /* 0x000fe20000000a00 */
[----:B------:R-:W-:Y:S01]  /*0040*/  CS2R R52, SRZ ;  /* 0x0000000000347805 */ /* 0x000fe2000001ff00 */
        /* <DEDUP_REMOVED lines=11> */
[----:B------:R-:W-:Y:S01]  /*0100*/  UMOV UR4, 0xffffffff ;  /* 0xffffffff00047882 */ /* 0x000fe20000000000 */
[----:B-1----:R-:W-:Y:S01]  /*0110*/  IMAD.HI R0, R9, 0x2aaaaaab, RZ ;  /* 0x2aaaaaab09007827 */ /* 0x002fe200078e02ff */
[----:B------:R-:W-:-:S02]  /*0120*/  IABS R10, R9 ;  /* 0x00000009000a7213 */ /* 0x000fc40000000000 */
[----:B------:R-:W-:Y:S02]  /*0130*/  ISETP.GE.AND P2, PT, R9, RZ, PT ;  /* 0x000000ff0900720c */ /* 0x000fe40003f46270 */
[----:B------:R-:W-:-:S04]  /*0140*/  SHF.R.U32.HI R3, RZ, 0x1f, R0 ;  /* 0x0000001fff037819 */ /* 0x000fc80000011600 */
[----:B------:R-:W-:-:S05]  /*0150*/  LEA.HI.SX32 R0, R0, R3, 0x19 ;  /* 0x0000000300007211 */ /* 0x000fca00078fcaff */
[C---:B------:R-:W-:Y:S02]  /*0160*/  IMAD R2, R0.reuse, -0x8, R5 ;  /* 0xfffffff800027824 */ /* 0x040fe400078e0205 */
[----:B------:R-:W-:-:S03]  /*0170*/  IMAD R7, R0, -0x300, R9 ;  /* 0xfffffd0000077824 */ /* 0x000fc600078e0209 */
[----:B------:R-:W-:Y:S02]  /*0180*/  IMNMX R4, R2, 0x8, PT ;  /* 0x0000000802047817 */ /* 0x000fe40003800200 */
[----:B------:R-:W-:Y:S02]  /*0190*/  IABS R6, R7 ;  /* 0x0000000700067213 */ /* 0x000fe40000000000 */
[-C--:B------:R-:W-:Y:S02]  /*01a0*/  IABS R8, R4.reuse ;  /* 0x0000000400087213 */ /* 0x080fe40000000000 */
[-C--:B------:R-:W-:Y:S02]  /*01b0*/  IABS R12, R4.reuse ;  /* 0x00000004000c7213 */ /* 0x080fe40000000000 */
[----:B------:R-:W1:Y:S01]  /*01c0*/  I2F.RP R5, R8 ;  /* 0x0000000800057306 */ /* 0x000e620000209400 */
[----:B------:R-:W-:Y:S02]  /*01d0*/  LOP3.LUT R7, R7, R4, RZ, 0x3c, !PT ;  /* 0x0000000407077212 */ /* 0x000fe400078e3cff */
[----:B------:R-:W-:-:S02]  /*01e0*/  IMAD.MOV R12, RZ, RZ, -R12 ;  /* 0x000000ffff0c7224 */ /* 0x000fc400078e0a0c */
[----:B------:R-:W-:-:S03]  /*01f0*/  ISETP.GE.AND P4, PT, R7, RZ, PT ;  /* 0x000000ff0700720c */ /* 0x000fc60003f86270 */
[----:B-1----:R-:W1:Y:S02]  /*0200*/  MUFU.RCP R5, R5 ;  /* 0x0000000500057308 */ /* 0x002e640000001000 */
[----:B-1----:R-:W-:-:S06]  /*0210*/  IADD3 R2, R5, 0xffffffe, RZ ;  /* 0x0ffffffe05027810 */ /* 0x002fcc0007ffe0ff */
[----:B------:R1:W2:Y:S02]  /*0220*/  F2I.FTZ.U32.TRUNC.NTZ R3, R2 ;  /* 0x0000000200037305 */ /* 0x0002a4000021f000 */
[----:B-1----:R-:W-:Y:S02]  /*0230*/  IMAD.MOV.U32 R2, RZ, RZ, RZ ;  /* 0x000000ffff027224 */ /* 0x002fe400078e00ff */
[----:B--2---:R-:W-:-:S04]  /*0240*/  IMAD.MOV R11, RZ, RZ, -R3 ;  /* 0x000000ffff0b7224 */ /* 0x004fc800078e0a03 */
[----:B------:R-:W-:-:S04]  /*0250*/  IMAD R11, R11, R8, RZ ;  /* 0x000000080b0b7224 */ /* 0x000fc800078e02ff */
[----:B------:R-:W-:-:S04]  /*0260*/  IMAD.HI.U32 R3, R3, R11, R2 ;  /* 0x0000000b03037227 */ /* 0x000fc800078e0002 */
[----:B------:R-:W-:Y:S02]  /*0270*/  IMAD.MOV.U32 R2, RZ, RZ, R10 ;  /* 0x000000ffff027224 */ /* 0x000fe400078e000a */
[----:B------:R-:W-:Y:S02]  /*0280*/  IMAD.MOV.U32 R10, RZ, RZ, R12 ;  /* 0x000000ffff0a7224 */ /* 0x000fe400078e000c */
[----:B------:R-:W-:-:S04]  /*0290*/  IMAD.HI.U32 R5, R3, R6, RZ ;  /* 0x0000000603057227 */ /* 0x000fc800078e00ff */
[----:B------:R-:W-:-:S04]  /*02a0*/  IMAD.HI.U32 R3, R3, R2, RZ ;  /* 0x0000000203037227 */ /* 0x000fc800078e00ff */
[-C--:B------:R-:W-:Y:S02]  /*02b0*/  IMAD R6, R5, R10.reuse, R6 ;  /* 0x0000000a05067224 */ /* 0x080fe400078e0206 */
[----:B------:R-:W-:Y:S02]  /*02c0*/  IMAD R3, R3, R10, R2 ;  /* 0x0000000a03037224 */ /* 0x000fe400078e0202 */
[----:B------:R-:W1:Y:S01]  /*02d0*/  S2R R2, SR_TID.X ;  /* 0x0000000000027919 */ /* 0x000e620000002100 */
[C---:B------:R-:W-:Y:S02]  /*02e0*/  ISETP.GT.U32.AND P3, PT, R8.reuse, R6, PT ;  /* 0x000000060800720c */ /* 0x040fe40003f64070 */
[----:B------:R-:W-:-:S11]  /*02f0*/  ISETP.GT.U32.AND P0, PT, R8, R3, PT ;  /* 0x000000030800720c */ /* 0x000fd60003f04070 */
[--C-:B------:R-:W-:Y:S01]  /*0300*/  @!P3 IMAD.IADD R6, R6, 0x1, -R8.reuse ;  /* 0x000000010606b824 */ /* 0x100fe200078e0a08 */
[----:B------:R-:W-:Y:S01]  /*0310*/  @!P3 IADD3 R5, R5, 0x1, RZ ;  /* 0x000000010505b810 */ /* 0x000fe20007ffe0ff */
[----:B------:R-:W-:-:S03]  /*0320*/  @!P0 IMAD.IADD R3, R3, 0x1, -R8 ;  /* 0x0000000103038824 */ /* 0x000fc600078e0a08 */
[----:B------:R-:W-:Y:S02]  /*0330*/  ISETP.GE.U32.AND P0, PT, R6, R8, PT ;  /* 0x000000080600720c */ /* 0x000fe40003f06070 */
[----:B------:R-:W-:Y:S02]  /*0340*/  ISETP.GT.U32.AND P1, PT, R8, R3, PT ;  /* 0x000000030800720c */ /* 0x000fe40003f24070 */
[----:B-1----:R-:W-:Y:S01]  /*0350*/  SHF.R.U32.HI R6, RZ, 0x1, R2 ;  /* 0x00000001ff067819 */ /* 0x002fe20000011602 */
[C---:B------:R-:W-:Y:S01]  /*0360*/  IMAD.SHL.U32 R9, R2.reuse, 0x8, RZ ;  /* 0x0000000802097824 */ /* 0x040fe200078e00ff */
[C---:B------:R-:W-:Y:S01]  /*0370*/  LOP3.LUT R13, R2.reuse, 0x80, RZ, 0xc0, !PT ;  /* 0x00000080020d7812 */ /* 0x040fe200078ec0ff */
[C---:B------:R-:W-:Y:S02]  /*0380*/  IMAD.SHL.U32 R11, R2.reuse, 0x10, RZ ;  /* 0x00000010020b7824 */ /* 0x040fe400078e00ff */
[----:B------:R-:W-:Y:S01]  /*0390*/  IMAD.SHL.U32 R61, R2, 0x4, RZ ;  /* 0x00000004023d7824 */ /* 0x000fe200078e00ff */
[----:B------:R-:W-:-:S03]  /*03a0*/  LOP3.LUT R10, R9, 0x18, RZ, 0xc0, !PT ;  /* 0x00000018090a7812 */ /* 0x000fc600078ec0ff */
[----:B------:R-:W-:Y:S02]  /*03b0*/  @P0 IADD3 R5, R5, 0x1, RZ ;  /* 0x0000000105050810 */ /* 0x000fe40007ffe0ff */
[----:B------:R-:W-:Y:S01]  /*03c0*/  @!P1 IMAD.IADD R3, R3, 0x1, -R8 ;  /* 0x0000000103039824 */ /* 0x000fe200078e0a08 */
[----:B------:R-:W-:Y:S02]  /*03d0*/  ISETP.NE.AND P0, PT, R4, RZ, PT ;  /* 0x000000ff0400720c */ /* 0x000fe40003f05270 */
[----:B------:R-:W-:Y:S01]  /*03e0*/  @!P4 IMAD.MOV R5, RZ, RZ, -R5 ;  /* 0x000000ffff05c224 */ /* 0x000fe200078e0a05 */
[----:B------:R-:W-:Y:S01]  /*03f0*/  LOP3.LUT R4, RZ, R4, RZ, 0x33, !PT ;  /* 0x00000004ff047212 */ /* 0x000fe200078e33ff */
[----:B------:R-:W-:Y:S01]  /*0400*/  @!P2 IMAD.MOV R3, RZ, RZ, -R3 ;  /* 0x000000ffff03a224 */ /* 0x000fe200078e0a03 */
[----:B------:R-:W-:Y:S02]  /*0410*/  LOP3.LUT R12, R11, 0x10, RZ, 0xc0, !PT ;  /* 0x000000100b0c7812 */ /* 0x000fe400078ec0ff */
[----:B------:R-:W-:-:S02]  /*0420*/  SEL R60, R4, R5, !P0 ;  /* 0x00000005043c7207 */ /* 0x000fc40004000000 */
[----:B------:R-:W-:Y:S02]  /*0430*/  SEL R3, R4, R3, !P0 ;  /* 0x0000000304037207 */ /* 0x000fe40004000000 */
[----:B------:R-:W-:Y:S01]  /*0440*/  SGXT.U32 R5, R6, 0x7 ;  /* 0x000000070605781a */ /* 0x000fe20000000000 */
[----:B------:R-:W-:Y:S01]  /*0450*/  IMAD.SHL.U32 R60, R60, 0x80, RZ ;  /* 0x000000803c3c7824 */ /* 0x000fe200078e00ff */
[--C-:B------:R-:W-:Y:S01]  /*0460*/  LOP3.LUT R55, R10, 0x10, R2.reuse, 0x78, !PT ;  /* 0x000000100a377812 */ /* 0x100fe200078e7802 */
[----:B------:R-:W-:Y:S01]  /*0470*/  IMAD R3, R0, 0x8, R3 ;  /* 0x0000000800037824 */ /* 0x000fe200078e0203 */
[----:B------:R-:W-:Y:S02]  /*0480*/  SHF.R.U32.HI R0, RZ, 0x2, R2 ;  /* 0x00000002ff007819 */ /* 0x000fe40000011602 */
[----:B------:R-:W-:Y:S01]  /*0490*/  LOP3.LUT R6, R60, R5, RZ, 0xfc, !PT ;  /* 0x000000053c067212 */ /* 0x000fe200078efcff */
[----:B------:R-:W-:Y:S01]  /*04a0*/  IMAD.SHL.U32 R59, R3, 0x40, RZ ;  /* 0x00000040033b7824 */ /* 0x000fe200078e00ff */
[----:B------:R-:W-:-:S02]  /*04b0*/  SHF.R.S32.HI R7, RZ, 0x19, R3 ;  /* 0x00000019ff077819 */ /* 0x000fc40000011403 */
[----:B------:R-:W-:Y:S01]  /*04c0*/  SGXT.U32 R0, R0, 0x6 ;  /* 0x000000060000781a */ /* 0x000fe20000000000 */
[----:B------:R-:W-:Y:S01]  /*04d0*/  IMAD.HI R8, R6, 0x2aaaaaab, RZ ;  /* 0x2aaaaaab06087827 */ /* 0x000fe200078e02ff */
[----:B------:R-:W-:Y:S02]  /*04e0*/  SGXT R7, R7, 0x1 ;  /* 0x000000010707781a */ /* 0x000fe40000000200 */
[----:B------:R-:W-:Y:S01]  /*04f0*/  LOP3.LUT R4, R59, R0, RZ, 0xfc, !PT ;  /* 0x000000003b047212 */ /* 0x000fe200078efcff */
[----:B------:R-:W-:Y:S01]  /*0500*/  IMAD R55, R0, 0x20, R55 ;  /* 0x0000002000377824 */ /* 0x000fe200078e0237 */
[----:B------:R-:W-:Y:S02]  /*0510*/  SHF.R.U32.HI R9, RZ, 0x1f, R8 ;  /* 0x0000001fff097819 */ /* 0x000fe40000011608 */
[----:B------:R-:W-:Y:S02]  /*0520*/  LEA.HI R7, R7, R4, RZ, 0x9 ;  /* 0x0000000407077211 */ /* 0x000fe400078f48ff */
[----:B------:R-:W-:-:S02]  /*0530*/  LEA.HI R9, R8, R9, RZ, 0x15 ;  /* 0x0000000908097211 */ /* 0x000fc400078fa8ff */
[----:B------:R-:W-:Y:S02]  /*0540*/  LOP3.LUT R7, R7, 0x3ffe00, RZ, 0xc0, !PT ;  /* 0x003ffe0007077812 */ /* 0x000fe400078ec0ff */
[----:B------:R-:W-:Y:S01]  /*0550*/  LOP3.LUT R3, R2, 0x8, RZ, 0xc0, !PT ;  /* 0x0000000802037812 */ /* 0x000fe200078ec0ff */
[----:B------:R-:W-:Y:S01]  /*0560*/  IMAD R9, R9, -0x3000, R6 ;  /* 0xffffd00009097824 */ /* 0x000fe200078e0206 */
[--C-:B------:R-:W-:Y:S01]  /*0570*/  SHF.R.U32.HI R0, RZ, 0x2, R2.reuse ;  /* 0x00000002ff007819 */ /* 0x100fe20000011602 */
[----:B------:R-:W-:Y:S01]  /*0580*/  IMAD.IADD R7, R4, 0x1, -R7 ;  /* 0x0000000104077824 */ /* 0x000fe200078e0a07 */
[----:B------:R-:W-:Y:S01]  /*0590*/  SHF.R.U32.HI R4, RZ, 0x3, R13 ;  /* 0x00000003ff047819 */ /* 0x000fe2000001160d */
[C---:B------:R-:W-:Y:S01]  /*05a0*/  IMAD.SHL.U32 R11, R3.reuse, 0x2, RZ ;  /* 0x00000002030b7824 */ /* 0x040fe200078e00ff */
[----:B------:R-:W-:Y:S01]  /*05b0*/  LOP3.LUT R3, R3, 0x7, R2, 0xf8, !PT ;  /* 0x0000000703037812 */ /* 0x000fe200078ef802 */
[----:B------:R-:W-:Y:S01]  /*05c0*/  IMAD R7, R7, 0xc00, R10 ;  /* 0x00000c0007077824 */ /* 0x000fe200078e020a */
[----:B------:R-:W-:Y:S01]  /*05d0*/  LOP3.LUT R6, R0, 0x18, RZ, 0xc0, !PT ;  /* 0x0000001800067812 */ /* 0x000fe200078ec0ff */
[----:B------:R-:W-:Y:S01]  /*05e0*/  IMAD R9, R9, 0xc00, R12 ;  /* 0x00000c0009097824 */ /* 0x000fe200078e020c */
[----:B------:R-:W-:-:S02]  /*05f0*/  LOP3.LUT R54, R12, R11, RZ, 0x3c, !PT ;  /* 0x0000000b0c367212 */ /* 0x000fc400078e3cff */
[----:B------:R-:W-:Y:S01]  /*0600*/  IADD3 R46, P0, R7, c[0x0][0x160], RZ ;  /* 0x00005800072e7a10 */ /* 0x000fe20007f1e0ff */
[----:B------:R-:W-:Y:S01]  /*0610*/  CS2R R12, SRZ ;  /* 0x00000000000c7805 */ /* 0x000fe2000001ff00 */
[----:B------:R-:W-:Y:S01]  /*0620*/  IADD3 R50, P1, R9, c[0x0][0x168], RZ ;  /* 0x00005a0009327a10 */ /* 0x000fe20007f3e0ff */
[----:B------:R-:W-:Y:S01]  /*0630*/  IMAD R54, R5, 0x20, R54 ;  /* 0x0000002005367824 */ /* 0x000fe200078e0236 */
[----:B------:R-:W-:Y:S02]  /*0640*/  LEA.HI.X.SX32 R47, R7, c[0x0][0x164], 0x1, P0 ;  /* 0x00005900072f7a11 */ /* 0x000fe400000f0eff */
[----:B------:R-:W-:Y:S02]  /*0650*/  LEA.HI.X.SX32 R51, R9, c[0x0][0x16c], 0x1, P1 ;  /* 0x00005b0009337a11 */ /* 0x000fe400008f0eff */
[--C-:B------:R-:W-:Y:S01]  /*0660*/  LOP3.LUT R0, R2, 0x10, R61.reuse, 0x48, !PT ;  /* 0x0000001002007812 */ /* 0x100fe200078e483d */
[----:B------:R1:W-:Y:S01]  /*0670*/  LDGSTS.E.64 [R55+0x3000], [R46.64] ;  /* 0x030000002e377fae */ /* 0x0003e2000b921a46 */
[----:B------:R-:W-:Y:S01]  /*0680*/  LOP3.LUT R5, R3, R4, RZ, 0xfc, !PT ;  /* 0x0000000403057212 */ /* 0x000fe200078efcff */
[----:B------:R-:W-:Y:S01]  /*0690*/  CS2R R8, SRZ ;  /* 0x0000000000087805 */ /* 0x000fe2000001ff00 */
[----:B------:R-:W-:Y:S01]  /*06a0*/  LOP3.LUT R56, R11, 0x10, R61, 0x78, !PT ;  /* 0x000000100b387812 */ /* 0x000fe200078e783d */
[----:B------:R-:W0:Y:S01]  /*06b0*/  LDGDEPBAR ;  /* 0x00000000000079af */ /* 0x000e220000000000 */
[----:B------:R-:W-:Y:S01]  /*06c0*/  LOP3.LUT R3, R4, 0xf, R2, 0xf8, !PT ;  /* 0x0000000f04037812 */ /* 0x000fe200078ef802 */
[----:B------:R-:W-:Y:S01]  /*06d0*/  IMAD R57, R5, 0x20, R0 ;  /* 0x0000002005397824 */ /* 0x000fe200078e0200 */
[----:B------:R-:W-:Y:S01]  /*06e0*/  LOP3.LUT R11, R6, 0x7, R2, 0xf8, !PT ;  /* 0x00000007060b7812 */ /* 0x000fe200078ef802 */
[----:B------:R2:W-:Y:S01]  /*06f0*/  LDGSTS.E.BYPASS.128 [R54], [R50.64] ;  /* 0x0000000032367fae */ /* 0x0005e2000b901c46 */
[----:B------:R-:W-:Y:S01]  /*0700*/  IADD3 R48, P0, R50, 0x60, RZ ;  /* 0x0000006032307810 */ /* 0x000fe20007f1e0ff */
[----:B------:R-:W-:Y:S01]  /*0710*/  IMAD R58, R3, 0x20, R0 ;  /* 0x00000020033a7824 */ /* 0x000fe200078e0200 */
[----:B------:R-:W-:Y:S01]  /*0720*/  IADD3 R49, P1, R46, 0x60, RZ ;  /* 0x000000602e317810 */ /* 0x000fe20007f3e0ff */
[----:B------:R-:W0:Y:S01]  /*0730*/  LDGDEPBAR ;  /* 0x00000000000079af */ /* 0x000e220000000000 */
[----:B------:R-:W-:Y:S01]  /*0740*/  IMAD R56, R11, 0x20, R56 ;  /* 0x000000200b387824 */ /* 0x000fe200078e0238 */
[----:B------:R-:W-:Y:S01]  /*0750*/  CS2R R4, SRZ ;  /* 0x0000000000047805 */ /* 0x000fe2000001ff00 */
[----:B------:R-:W-:Y:S01]  /*0760*/  IMAD.MOV.U32 R0, RZ, RZ, 0x2 ;  /* 0x00000002ff007424 */ /* 0x000fe200078e00ff */
[----:B------:R-:W-:Y:S01]  /*0770*/  BAR.SYNC.DEFER_BLOCKING 0x0 ;  /* 0x0000000000007b1d */ /* 0x000fe20000010000 */
[----:B------:R-:W-:Y:S01]  /*0780*/  CS2R R10, SRZ ;  /* 0x00000000000a7805 */ /* 0x000fe2000001ff00 */
[----:B------:R-:W-:Y:S01]  /*0790*/  CS2R R6, SRZ ;  /* 0x0000000000067805 */ /* 0x000fe2000001ff00 */
[----:B------:R-:W-:-:S03]  /*07a0*/  IADD3 R57, R57, 0x400, RZ ;  /* 0x0000040039397810 */ /* 0x000fc60007ffe0ff */
[----:B------:R-:W-:Y:S01]  /*07b0*/  @!PT LDS RZ, [RZ] ;  /* 0x00000000fffff984 */ /* 0x000fe20000000800 */
[----:B------:R-:W-:Y:S01]  /*07c0*/  @!PT LDS RZ, [RZ] ;  /* 0x00000000fffff984 */ /* 0x000fe20000000800 */
[----:B------:R-:W-:Y:S01]  /*07d0*/  @!PT LDS RZ, [RZ] ;  /* 0x00000000fffff984 */ /* 0x000fe20000000800 */
[----:B------:R1:W-:Y:S04]  /*07e0*/  LDGSTS.E.64 [R55+0x3800], [R46.64+0x20] ;  /* 0x038000202e377fae */ /* 0x0003e8000b921a46 */
[----:B------:R-:W0:Y:S04]  /*07f0*/  LDGDEPBAR ;  /* 0x00000000000079af */ /* 0x000e280000000000 */
[----:B------:R2:W-:Y:S04]  /*0800*/  LDGSTS.E.BYPASS.128 [R54+0x1000], [R50.64+0x20] ;  /* 0x0100002032367fae */ /* 0x0005e8000b901c46 */
[----:B------:R-:W0:Y:S04]  /*0810*/  LDGDEPBAR ;  /* 0x00000000000079af */ /* 0x000e280000000000 */
[----:B------:R-:W-:Y:S06]  /*0820*/  BAR.SYNC.DEFER_BLOCKING 0x0 ;  /* 0x0000000000007b1d */ /* 0x000fec0000010000 */
[----:B------:R-:W-:Y:S01]  /*0830*/  @!PT LDS RZ, [RZ] ;  /* 0x00000000fffff984 */ /* 0x000fe20000000800 */
[----:B------:R-:W-:Y:S01]  /*0840*/  @!PT LDS RZ, [RZ] ;  /* 0x00000000fffff984 */ /* 0x000fe20000000800 */
[----:B------:R-:W-:Y:S01]  /*0850*/  @!PT LDS RZ, [RZ] ;  /* 0x00000000fffff984 */ /* 0x000fe20000000800 */
[----:B------:R1:W-:Y:S04]  /*0860*/  LDGSTS.E.64 [R55+0x4000], [R46.64+0x40] ;  /* 0x040000402e377fae */ /* 0x0003e8000b921a46 */
[----:B------:R-:W0:Y:S04]  /*0870*/  LDGDEPBAR ;  /* 0x00000000000079af */ /* 0x000e280000000000 */
[----:B------:R2:W-:Y:S04]  /*0880*/  LDGSTS.E.BYPASS.128 [R54+0x2000], [R50.64+0x40] ;  /* 0x0200004032367fae */ /* 0x0005e8000b901c46 */
[----:B------:R-:W0:Y:S01]  /*0890*/  LDGDEPBAR ;  /* 0x00000000000079af */ /* 0x000e220000000000 */
[----:B-1----:R-:W-:-:S02]  /*08a0*/  IMAD.X R46, RZ, RZ, R47, P1 ;  /* 0x000000ffff2e7224 */ /* 0x002fc400008e062f */
[----:B--2---:R-:W-:Y:S02]  /*08b0*/  IMAD.X R50, RZ, RZ, R51, P0 ;  /* 0x000000ffff327224 */ /* 0x004fe400000e0633 */
.L_x_0:
[----:B------:R-:W-:-:S04]  /*08c0*/  DEPBAR.LE SB0, 0x4 ;  /* 0x000081000000791a */ /* 0x000fc80000000000 */
[----:B------:R-:W-:Y:S01]  /*08d0*/  UIADD3 UR4, UR4, 0x1, URZ ;  /* 0x0000000104047890 */ /* 0x000fe2000fffe03f */
[----:B------:R-:W-:Y:S01]  /*08e0*/  IADD3 R0, R0, 0x1, RZ ;  /* 0x0000000100007810 */ /* 0x000fe20007ffe0ff */
[----:B------:R-:W-:Y:S01]  /*08f0*/  IMAD.MOV.U32 R51, RZ, RZ, R50 ;  /* 0x000000ffff337224 */ /* 0x000fe200078e0032 */
[----:B------:R-:W-:Y:S01]  /*0900*/  BAR.SYNC.DEFER_BLOCKING 0x0 ;  /* 0x0000000000007b1d */ /* 0x000fe20000010000 */
[----:B------:R-:W-:Y:S01]  /*0910*/  UISETP.GE.AND UP0, UPT, UR4, 0x3, UPT ;  /* 0x000000030400788c */ /* 0x000fe2000bf06270 */
[----:B------:R-:W-:Y:S01]  /*0920*/  ISETP.GE.U32.AND P0, PT, R52, 0x5d, PT ;  /* 0x0000005d3400780c */ /* 0x000fe20003f06070 */
[----:B------:R-:W-:Y:S01]  /*0930*/  IMAD.MOV.U32 R50, RZ, RZ, R48 ;  /* 0x000000ffff327224 */ /* 0x000fe200078e0030 */
[C---:B------:R-:W-:Y:S01]  /*0940*/  ISETP.GE.AND P1, PT, R0.reuse, 0x3, PT ;  /* 0x000000030000780c */ /* 0x040fe20003f26270 */
[----:B------:R-:W-:Y:S01]  /*0950*/  USEL UR4, UR4, URZ, !UP0 ;  /* 0x0000003f04047287 */ /* 0x000fe2000c000000 */
[----:B------:R-:W-:Y:S02]  /*0960*/  ISETP.GE.U32.AND.EX P0, PT, R53, RZ, PT, P0 ;  /* 0x000000ff3500720c */ /* 0x000fe40003f06100 */
[----:B------:R-:W-:Y:S01]  /*0970*/  SEL R0, R0, RZ, !P1 ;  /* 0x000000ff00007207 */ /* 0x000fe20004800000 */
[----:B------:R-:W-:Y:S01]  /*0980*/  ULEA UR5, UR4, 0x3000, 0xb ;  /* 0x0000300004057891 */ /* 0x000fe2000f8e583f */
[----:B------:R-:W-:Y:S01]  /*0990*/  IADD3 R48, P1, R52, 0x1, RZ ;  /* 0x0000000134307810 */ /* 0x000fe20007f3e0ff */
[----:B------:R-:W-:Y:S01]  /*09a0*/  IMAD.U32 R47, RZ, RZ, UR4 ;  /* 0x00000004ff2f7e24 */ /* 0x000fe2000f8e00ff */
[----:B------:R-:W-:-:S03]  /*09b0*/  UIADD3 UR4, UR4, 0x1, URZ ;  /* 0x0000000104047890 */ /* 0x000fc6000fffe03f */
[----:B------:R-:W-:Y:S01]  /*09c0*/  IMAD R47, R47, 0x1000, R56 ;  /* 0x000010002f2f7824 */ /* 0x000fe200078e0238 */
[----:B------:R-:W-:-:S04]  /*09d0*/  UISETP.GE.AND UP0, UPT, UR4, 0x3, UPT ;  /* 0x000000030400788c */ /* 0x000fc8000bf06270 */
[----:B------:R-:W-:Y:S01]  /*09e0*/  USEL UR4, UR4, URZ, !UP0 ;  /* 0x0000003f04047287 */ /* 0x000fe2000c000000 */
[----:B------:R-:W-:Y:S04]  /*09f0*/  LDSM.16.M88.4 R40, [R58+UR5] ;  /* 0x000000053a28783b */ /* 0x000fe80008000200 */
[----:B------:R-:W1:Y:S04]  /*0a00*/  LDSM.16.M88.2 R16, [R47] ;  /* 0x000000002f10783b */ /* 0x000e680000000100 */
[----:B------:R-:W2:Y:S04]  /*0a10*/  LDSM.16.M88.2 R2, [R47+0x400] ;  /* 0x000400002f02783b */ /* 0x000ea80000000100 */
[----:B------:R-:W3:Y:S04]  /*0a20*/  LDSM.16.M88.2 R18, [R47+0x800] ;  /* 0x000800002f12783b */ /* 0x000ee80000000100 */
[----:B------:R4:W3:Y:S02]  /*0a30*/  LDSM.16.M88.2 R44, [R47+0xc00] ;  /* 0x000c00002f2c783b */ /* 0x0008e40000000100 */
[----:B----4-:R-:W-:-:S02]  /*0a40*/  IMAD.MOV.U32 R47, RZ, RZ, R46 ;  /* 0x000000ffff2f7224 */ /* 0x010fc400078e002e */
[----:B------:R-:W-:Y:S02]  /*0a50*/  IMAD.MOV.U32 R46, RZ, RZ, R49 ;  /* 0x000000ffff2e7224 */ /* 0x000fe400078e0031 */
[----:B------:R-:W-:-:S04]  /*0a60*/  IMAD.U32 R49, RZ, RZ, UR4 ;  /* 0x00000004ff317e24 */ /* 0x000fc8000f8e00ff */
[----:B------:R-:W-:Y:S01]  /*0a70*/  IMAD R49, R49, 0x1000, R56 ;  /* 0x0000100031317824 */ /* 0x000fe200078e0238 */
[C---:B-1----:R-:W-:Y:S08]  /*0a80*/  IMMA.16832.S8.S8.SAT R8, R40.reuse.ROW, R16.COL, R8 ;  /* 0x0000001028087237 */ /* 0x042ff00000445c08 */
[C---:B--2---:R-:W-:Y:S08]  /*0a90*/  IMMA.16832.S8.S8.SAT R20, R40.reuse.ROW, R2.COL, R20 ;  /* 0x0000000228147237 */ /* 0x044ff00000445c14 */
[C---:B---3--:R-:W-:Y:S08]  /*0aa0*/  IMMA.16832.S8.S8.SAT R24, R40.reuse.ROW, R18.COL, R24 ;  /* 0x0000001228187237 */ /* 0x048ff00000445c18 */
[----:B------:R-:W-:Y:S01]  /*0ab0*/  IMMA.16832.S8.S8.SAT R28, R40.ROW, R44.COL, R28 ;  /* 0x0000002c281c7237 */ /* 0x000fe20000445c1c */
[----:B------:R-:W1:Y:S01]  /*0ac0*/  LDSM.16.M88.4 R40, [R57+UR5] ;  /* 0x000000053928783b */ /* 0x000e620008000200 */
[----:B------:R-:W-:-:S02]  /*0ad0*/  ULEA UR5, UR4, 0x3000, 0xb ;  /* 0x0000300004057891 */ /* 0x000fc4000f8e583f */
[----:B------:R-:W-:-:S04]  /*0ae0*/  UIADD3 UR4, UR4, 0x1, URZ ;  /* 0x0000000104047890 */ /* 0x000fc8000fffe03f */
[----:B------:R-:W-:-:S04]  /*0af0*/  UISETP.GE.AND UP0, UPT, UR4, 0x3, UPT ;  /* 0x000000030400788c */ /* 0x000fc8000bf06270 */
[----:B------:R-:W-:Y:S01]  /*0b00*/  USEL UR4, UR4, URZ, !UP0 ;  /* 0x0000003f04047287 */ /* 0x000fe2000c000000 */
[C---:B-1----:R-:W-:Y:S07]  /*0b10*/  IMMA.16832.S8.S8.SAT R4, R40.reuse.ROW, R16.COL, R4 ;  /* 0x0000001028047237 */ /* 0x042fee0000445c04 */
[C---:B------:R-:W-:Y:S01]  /*0b20*/  IMAD R16, R0.reuse, 0x800, R55 ;  /* 0x0000080000107824 */ /* 0x040fe200078e0237 */
[----:B------:R-:W-:Y:S01]  /*0b30*/  BAR.SYNC.DEFER_BLOCKING 0x0 ;  /* 0x0000000000007b1d */ /* 0x000fe20000010000 */
[C---:B------:R-:W-:Y:S08]  /*0b40*/  IMMA.16832.S8.S8.SAT R32, R40.reuse.ROW, R2.COL, R32 ;  /* 0x0000000228207237 */ /* 0x040ff00000445c20 */
[C---:B------:R-:W-:Y:S08]  /*0b50*/  IMMA.16832.S8.S8.SAT R36, R40.reuse.ROW, R18.COL, R36 ;  /* 0x0000001228247237 */ /* 0x040ff00000445c24 */
[----:B------:R-:W-:Y:S01]  /*0b60*/  IMMA.16832.S8.S8.SAT R12, R40.ROW, R44.COL, R12 ;  /* 0x0000002c280c7237 */ /* 0x000fe20000445c0c */
[----:B------:R-:W-:Y:S01]  /*0b70*/  @!PT LDS RZ, [RZ] ;  /* 0x00000000fffff984 */ /* 0x000fe20000000800 */
[----:B------:R-:W-:Y:S01]  /*0b80*/  @!PT LDS RZ, [RZ] ;  /* 0x00000000fffff984 */ /* 0x000fe20000000800 */
[----:B------:R-:W-:Y:S01]  /*0b90*/  @!PT LDS RZ, [RZ] ;  /* 0x00000000fffff984 */ /* 0x000fe20000000800 */
[----:B------:R1:W-:Y:S04]  /*0ba0*/  LDGSTS.E.64 [R16+0x3000], [R46.64], !P0 ;  /* 0x030000002e107fae */ /* 0x0003e8000c121a46 */
[----:B------:R-:W0:Y:S01]  /*0bb0*/  LDGDEPBAR ;  /* 0x00000000000079af */ /* 0x000e220000000000 */
[C---:B-1----:R-:W-:Y:S01]  /*0bc0*/  IMAD R16, R0.reuse, 0x1000, R54 ;  /* 0x0000100000107824 */ /* 0x042fe200078e0236 */
[----:B------:R-:W-:-:S04]  /*0bd0*/  IADD3 R0, R0, 0x1, RZ ;  /* 0x0000000100007810 */ /* 0x000fc80007ffe0ff */
[----:B------:R1:W-:Y:S01]  /*0be0*/  LDGSTS.E.BYPASS.128 [R16], [R50.64], !P0 ;  /* 0x0000000032107fae */ /* 0x0003e2000c101c46 */
[----:B------:R-:W-:Y:S01]  /*0bf0*/  ISETP.GE.U32.AND P0, PT, R48, 0x5d, PT ;  /* 0x0000005d3000780c */ /* 0x000fe20003f06070 */
[----:B------:R-:W-:Y:S01]  /*0c00*/  IMAD.X R48, RZ, RZ, R53, P1 ;  /* 0x000000ffff307224 */ /* 0x000fe200008e0635 */
[----:B------:R-:W-:Y:S01]  /*0c10*/  ISETP.GE.AND P1, PT, R0, 0x3, PT ;  /* 0x000000030000780c */ /* 0x000fe20003f26270 */
[----:B------:R-:W0:Y:S03]  /*0c20*/  LDGDEPBAR ;  /* 0x00000000000079af */ /* 0x000e260000000000 */
[----:B------:R-:W-:Y:S02]  /*0c30*/  ISETP.GE.U32.AND.EX P0, PT, R48, RZ, PT, P0 ;  /* 0x000000ff3000720c */ /* 0x000fe40003f06100 */
[----:B------:R-:W-:Y:S02]  /*0c40*/  SEL R0, R0, RZ, !P1 ;  /* 0x000000ff00007207 */ /* 0x000fe40004800000 */
[----:B------:R-:W-:Y:S01]  /*0c50*/  IADD3 R48, P1, R52, 0x2, RZ ;  /* 0x0000000234307810 */ /* 0x000fe20007f3e0ff */
[----:B------:R-:W-:-:S04]  /*0c60*/  DEPBAR.LE SB0, 0x4 ;  /* 0x000081000000791a */ /* 0x000fc80000000000 */
[----:B------:R-:W-:Y:S06]  /*0c70*/  BAR.SYNC.DEFER_BLOCKING 0x0 ;  /* 0x0000000000007b1d */ /* 0x000fec0000010000 */
[----:B-1----:R-:W-:Y:S04]  /*0c80*/  LDSM.16.M88.2 R16, [R49] ;  /* 0x000000003110783b */ /* 0x002fe80000000100 */
[----:B------:R-:W1:Y:S04]  /*0c90*/  LDSM.16.M88.4 R40, [R58+UR5] ;  /* 0x000000053a28783b */ /* 0x000e680008000200 */
[----:B------:R-:W2:Y:S04]  /*0ca0*/  LDSM.16.M88.2 R2, [R49+0x400] ;  /* 0x000400003102783b */ /* 0x000ea80000000100 */
[----:B------:R-:W3:Y:S04]  /*0cb0*/  LDSM.16.M88.2 R18, [R49+0x800] ;  /* 0x000800003112783b */ /* 0x000ee80000000100 */
[----:B------:R4:W3:Y:S02]  /*0cc0*/  LDSM.16.M88.2 R44, [R49+0xc00] ;  /* 0x000c0000312c783b */ /* 0x0008e40000000100 */
[----:B----4-:R-:W-:-:S04]  /*0cd0*/  IMAD.U32 R49, RZ, RZ, UR4 ;  /* 0x00000004ff317e24 */ /* 0x010fc8000f8e00ff */
        /* <DEDUP_REMOVED lines=13> */
[C---:B------:R-:W-:Y:S01]  /*0db0*/  IMAD R17, R0.reuse, 0x1000, R54 ;  /* 0x0000100000117824 */ /* 0x040fe200078e0236 */
[----:B------:R-:W-:Y:S01]  /*0dc0*/  IMMA.16832.S8.S8.SAT R32, R40.ROW, R2.COL, R32 ;  /* 0x0000000228207237 */ /* 0x000fe20000445c20 */
[----:B------:R-:W-:-:S07]  /*0dd0*/  IADD3 R0, R0, 0x1, RZ ;  /* 0x0000000100007810 */ /* 0x000fce0007ffe0ff */
[C---:B------:R-:W-:Y:S08]  /*0de0*/  IMMA.16832.S8.S8.SAT R36, R40.reuse.ROW, R18.COL, R36 ;  /* 0x0000001228247237 */ /* 0x040ff00000445c24 */
[----:B------:R-:W-:Y:S01]  /*0df0*/  IMMA.16832.S8.S8.SAT R12, R40.ROW, R44.COL, R12 ;  /* 0x0000002c280c7237 */ /* 0x000fe20000445c0c */
[----:B------:R-:W-:Y:S01]  /*0e00*/  @!PT LDS RZ, [RZ] ;  /* 0x00000000fffff984 */ /* 0x000fe20000000800 */
[----:B------:R-:W-:Y:S01]  /*0e10*/  @!PT LDS RZ, [RZ] ;  /* 0x00000000fffff984 */ /* 0x000fe20000000800 */
[----:B------:R-:W-:Y:S01]  /*0e20*/  @!PT LDS RZ, [RZ] ;  /* 0x00000000fffff984 */ /* 0x000fe20000000800 */
[----:B------:R1:W-:Y:S04]  /*0e30*/  LDGSTS.E.64 [R16+0x3000], [R46.64+0x20], !P0 ;  /* 0x030000202e107fae */ /* 0x0003e8000c121a46 */
[----:B------:R-:W0:Y:S04]  /*0e40*/  LDGDEPBAR ;  /* 0x00000000000079af */ /* 0x000e280000000000 */
[----:B------:R1:W-:Y:S01]  /*0e50*/  LDGSTS.E.BYPASS.128 [R17], [R50.64+0x20], !P0 ;  /* 0x0000002032117fae */ /* 0x0003e2000c101c46 */
[----:B------:R-:W-:Y:S01]  /*0e60*/  ISETP.GE.U32.AND P0, PT, R48, 0x5d, PT ;  /* 0x0000005d3000780c */ /* 0x000fe20003f06070 */
[----:B------:R-:W-:Y:S01]  /*0e70*/  IMAD.X R48, RZ, RZ, R53, P1 ;  /* 0x000000ffff307224 */ /* 0x000fe200008e0635 */
[----:B------:R-:W-:Y:S01]  /*0e80*/  ISETP.GE.AND P1, PT, R0, 0x3, PT ;  /* 0x000000030000780c */ /* 0x000fe20003f26270 */
[----:B------:R-:W0:Y:S03]  /*0e90*/  LDGDEPBAR ;  /* 0x00000000000079af */ /* 0x000e260000000000 */
[----:B------:R-:W-:-:S02]  /*0ea0*/  ISETP.GE.U32.AND.EX P0, PT, R48, RZ, PT, P0 ;  /* 0x000000ff3000720c */ /* 0x000fc40003f06100 */
[----:B------:R-:W-:Y:S01]  /*0eb0*/  SEL R0, R0, RZ, !P1 ;  /* 0x000000ff00007207 */ /* 0x000fe20004800000 */
[----:B------:R-:W-:-:S04]  /*0ec0*/  DEPBAR.LE SB0, 0x4 ;  /* 0x000081000000791a */ /* 0x000fc80000000000 */
[----:B------:R-:W-:Y:S06]  /*0ed0*/  BAR.SYNC.DEFER_BLOCKING 0x0 ;  /* 0x0000000000007b1d */ /* 0x000fec0000010000 */
[----:B-1----:R-:W-:Y:S04]  /*0ee0*/  LDSM.16.M88.2 R16, [R49] ;  /* 0x000000003110783b */ /* 0x002fe80000000100 */
[----:B------:R-:W1:Y:S04]  /*0ef0*/  LDSM.16.M88.4 R40, [R58+UR5] ;  /* 0x000000053a28783b */ /* 0x000e680008000200 */
[----:B------:R-:W2:Y:S04]  /*0f00*/  LDSM.16.M88.2 R2, [R49+0x400] ;  /* 0x000400003102783b */ /* 0x000ea80000000100 */
[----:B------:R-:W3:Y:S04]  /*0f10*/  LDSM.16.M88.2 R18, [R49+0x800] ;  /* 0x000800003112783b */ /* 0x000ee80000000100 */
[----:B------:R-:W4:Y:S01]  /*0f20*/  LDSM.16.M88.2 R44, [R49+0xc00] ;  /* 0x000c0000312c783b */ /* 0x000f220000000100 */
[C---:B-1----:R-:W-:Y:S08]  /*0f30*/  IMMA.16832.S8.S8.SAT R8, R40.reuse.ROW, R16.COL, R8 ;  /* 0x0000001028087237 */ /* 0x042ff00000445c08 */
[C---:B--2---:R-:W-:Y:S08]  /*0f40*/  IMMA.16832.S8.S8.SAT R20, R40.reuse.ROW, R2.COL, R20 ;  /* 0x0000000228147237 */ /* 0x044ff00000445c14 */
[C---:B---3--:R-:W-:Y:S08]  /*0f50*/  IMMA.16832.S8.S8.SAT R24, R40.reuse.ROW, R18.COL, R24 ;  /* 0x0000001228187237 */ /* 0x048ff00000445c18 */
[----:B----4-:R-:W-:Y:S01]  /*0f60*/  IMMA.16832.S8.S8.SAT R28, R40.ROW, R44.COL, R28 ;  /* 0x0000002c281c7237 */ /* 0x010fe20000445c1c */
[----:B------:R-:W1:Y:S01]  /*0f70*/  LDSM.16.M88.4 R40, [R57+UR5] ;  /* 0x000000053928783b */ /* 0x000e620008000200 */
[----:B------:R-:W-:-:S06]  /*0f80*/  ULEA UR5, UR4, 0x3000, 0xb ;  /* 0x0000300004057891 */ /* 0x000fcc000f8e583f */
[C---:B-1----:R-:W-:Y:S07]  /*0f90*/  IMMA.16832.S8.S8.SAT R4, R40.reuse.ROW, R16.COL, R4 ;  /* 0x0000001028047237 */ /* 0x042fee0000445c04 */
[C---:B------:R-:W-:Y:S01]  /*0fa0*/  IMAD R16, R0.reuse, 0x800, R55 ;  /* 0x0000080000107824 */ /* 0x040fe200078e0237 */
[----:B------:R-:W-:Y:S01]  /*0fb0*/  BAR.SYNC.DEFER_BLOCKING 0x0 ;  /* 0x0000000000007b1d */ /* 0x000fe20000010000 */
[C---:B------:R-:W-:Y:S01]  /*0fc0*/  IMAD R17, R0.reuse, 0x1000, R54 ;  /* 0x0000100000117824 */ /* 0x040fe200078e0236 */
[----:B------:R-:W-:Y:S01]  /*0fd0*/  IMMA.16832.S8.S8.SAT R32, R40.ROW, R2.COL, R32 ;  /* 0x0000000228207237 */ /* 0x000fe20000445c20 */
[----:B------:R-:W-:-:S06]  /*0fe0*/  IADD3 R0, R0, 0x1, RZ ;  /* 0x0000000100007810 */ /* 0x000fcc0007ffe0ff */
[----:B------:R-:W-:Y:S01]  /*0ff0*/  IMAD.U32 R3, RZ, RZ, UR4 ;  /* 0x00000004ff037e24 */ /* 0x000fe2000f8e00ff */
[----:B------:R-:W-:Y:S03]  /*1000*/  IMMA.16832.S8.S8.SAT R36, R40.ROW, R18.COL, R36 ;  /* 0x0000001228247237 */ /* 0x000fe60000445c24 */
[----:B------:R-:W-:-:S05]  /*1010*/  IMAD R2, R3, 0x1000, R56 ;  /* 0x0000100003027824 */ /* 0x000fca00078e0238 */
[----:B------:R-:W-:Y:S01]  /*1020*/  IMMA.16832.S8.S8.SAT R12, R40.ROW, R44.COL, R12 ;  /* 0x0000002c280c7237 */ /* 0x000fe20000445c0c */
[----:B------:R-:W-:Y:S01]  /*1030*/  @!PT LDS RZ, [RZ] ;  /* 0x00000000fffff984 */ /* 0x000fe20000000800 */
[----:B------:R-:W-:Y:S01]  /*1040*/  @!PT LDS RZ, [RZ] ;  /* 0x00000000fffff984 */ /* 0x000fe20000000800 */
[----:B------:R-:W-:Y:S01]  /*1050*/  @!PT LDS RZ, [RZ] ;  /* 0x00000000fffff984 */ /* 0x000fe20000000800 */
[----:B------:R1:W-:Y:S04]  /*1060*/  LDGSTS.E.64 [R16+0x3000], [R46.64+0x40], !P0 ;  /* 0x030000402e107fae */ /* 0x0003e8000c121a46 */
[----:B------:R-:W0:Y:S04]  /*1070*/  LDGDEPBAR ;  /* 0x00000000000079af */ /* 0x000e280000000000 */
[----:B------:R1:W-:Y:S04]  /*1080*/  LDGSTS.E.BYPASS.128 [R17], [R50.64+0x40], !P0 ;  /* 0x0000004032117fae */ /* 0x0003e8000c101c46 */
[----:B------:R-:W0:Y:S01]  /*1090*/  LDGDEPBAR ;  /* 0x00000000000079af */ /* 0x000e220000000000 */
[----:B------:R-:W-:-:S04]  /*10a0*/  DEPBAR.LE SB0, 0x4 ;  /* 0x000081000000791a */ /* 0x000fc80000000000 */
[----:B------:R-:W-:Y:S06]  /*10b0*/  BAR.SYNC.DEFER_BLOCKING 0x0 ;  /* 0x0000000000007b1d */ /* 0x000fec0000010000 */
[----:B------:R-:W-:Y:S04]  /*10c0*/  LDSM.16.M88.2 R44, [R2] ;  /* 0x00000000022c783b */ /* 0x000fe80000000100 */
[----:B------:R-:W2:Y:S04]  /*10d0*/  LDSM.16.M88.4 R40, [R58+UR5] ;  /* 0x000000053a28783b */ /* 0x000ea80008000200 */
[----:B-1----:R-:W1:Y:S04]  /*10e0*/  LDSM.16.M88.4 R16, [R57+UR5] ;  /* 0x000000053910783b */ /* 0x002e680008000200 */
[----:B------:R-:W3:Y:S01]  /*10f0*/  LDSM.16.M88.2 R48, [R2+0x400] ;  /* 0x000400000230783b */ /* 0x000ee20000000100 */
[-C--:B--2---:R-:W-:Y:S08]  /*1100*/  IMMA.16832.S8.S8.SAT R8, R40.ROW, R44.reuse.COL, R8 ;  /* 0x0000002c28087237 */ /* 0x084ff00000445c08 */
[----:B-1----:R-:W-:Y:S01]  /*1110*/  IMMA.16832.S8.S8.SAT R4, R16.ROW, R44.COL, R4 ;  /* 0x0000002c10047237 */ /* 0x002fe20000445c04 */
[----:B------:R-:W1:Y:S04]  /*1120*/  LDSM.16.M88.2 R44, [R2+0x800] ;  /* 0x00080000022c783b */ /* 0x000e680000000100 */
[----:B------:R-:W2:Y:S03]  /*1130*/  LDSM.16.M88.2 R2, [R2+0xc00] ;  /* 0x000c00000202783b */ /* 0x000ea60000000100 */
[-C--:B---3--:R-:W-:Y:S08]  /*1140*/  IMMA.16832.S8.S8.SAT R20, R40.ROW, R48.reuse.COL, R20 ;  /* 0x0000003028147237 */ /* 0x088ff00000445c14 */
[----:B------:R-:W-:Y:S01]  /*1150*/  IMMA.16832.S8.S8.SAT R32, R16.ROW, R48.COL, R32 ;  /* 0x0000003010207237 */ /* 0x000fe20000445c20 */
[----:B------:R-:W-:Y:S06]  /*1160*/  BAR.SYNC.DEFER_BLOCKING 0x0 ;  /* 0x0000000000007b1d */ /* 0x000fec0000010000 */
[----:B------:R-:W-:Y:S01]  /*1170*/  IADD3 R49, P2, R46, 0x80, RZ ;  /* 0x000000802e317810 */ /* 0x000fe20007f5e0ff */
[C---:B-1----:R-:W-:Y:S08]  /*1180*/  IMMA.16832.S8.S8.SAT R24, R40.reuse.ROW, R44.COL, R24 ;  /* 0x0000002c28187237 */ /* 0x042ff00000445c18 */
[----:B--2---:R-:W-:Y:S07]  /*1190*/  IMMA.16832.S8.S8.SAT R28, R40.ROW, R2.COL, R28 ;  /* 0x00000002281c7237 */ /* 0x004fee0000445c1c */
[----:B------:R-:W-:Y:S01]  /*11a0*/  IADD3 R40, P1, R52, 0x3, RZ ;  /* 0x0000000334287810 */ /* 0x000fe20007f3e0ff */
[----:B------:R-:W-:Y:S03]  /*11b0*/  IMMA.16832.S8.S8.SAT R36, R16.ROW, R44.COL, R36 ;  /* 0x0000002c10247237 */ /* 0x000fe60000445c24 */
[----:B------:R-:W-:Y:S01]  /*11c0*/  ISETP.GE.U32.AND P0, PT, R40, 0x5d, PT ;  /* 0x0000005d2800780c */ /* 0x000fe20003f06070 */
[----:B------:R-:W-:Y:S01]  /*11d0*/  IMAD.X R40, RZ, RZ, R53, P1 ;  /* 0x000000ffff287224 */ /* 0x000fe200008e0635 */
[----:B------:R-:W-:-:S03]  /*11e0*/  ISETP.GE.AND P1, PT, R0, 0x3, PT ;  /* 0x000000030000780c */ /* 0x000fc60003f26270 */
[----:B------:R-:W-:Y:S01]  /*11f0*/  IMMA.16832.S8.S8.SAT R12, R16.ROW, R2.COL, R12 ;  /* 0x00000002100c7237 */ /* 0x000fe20000445c0c */
[----:B------:R-:W-:Y:S02]  /*1200*/  ISETP.GE.U32.AND.EX P0, PT, R40, RZ, PT, P0 ;  /* 0x000000ff2800720c */ /* 0x000fe40003f06100 */
[----:B------:R-:W-:Y:S02]  /*1210*/  SEL R0, R0, RZ, !P1 ;  /* 0x000000ff00007207 */ /* 0x000fe40004800000 */
[----:B------:R-:W-:-:S03]  /*1220*/  IADD3 R48, P1, R50, 0x80, RZ ;  /* 0x0000008032307810 */ /* 0x000fc60007f3e0ff */
[C---:B------:R-:W-:Y:S02]  /*1230*/  IMAD R40, R0.reuse, 0x800, R55 ;  /* 0x0000080000287824 */ /* 0x040fe400078e0237 */
[----:B------:R-:W-:-:S04]  /*1240*/  IMAD R41, R0, 0x1000, R54 ;  /* 0x0000100000297824 */ /* 0x000fc800078e0236 */
[----:B------:R-:W-:Y:S01]  /*1250*/  @!PT LDS RZ, [RZ] ;  /* 0x00000000fffff984 */ /* 0x000fe20000000800 */
[----:B------:R-:W-:Y:S01]  /*1260*/  @!PT LDS RZ, [RZ] ;  /* 0x00000000fffff984 */ /* 0x000fe20000000800 */
[----:B------:R-:W-:Y:S01]  /*1270*/  @!PT LDS RZ, [RZ] ;  /* 0x00000000fffff984 */ /* 0x000fe20000000800 */
[----:B------:R1:W-:Y:S04]  /*1280*/  LDGSTS.E.64 [R40+0x3000], [R46.64+0x60], !P0 ;  /* 0x030000602e287fae */ /* 0x0003e8000c121a46 */
[----:B------:R-:W0:Y:S04]  /*1290*/  LDGDEPBAR ;  /* 0x00000000000079af */ /* 0x000e280000000000 */
[----:B------:R2:W-:Y:S01]  /*12a0*/  LDGSTS.E.BYPASS.128 [R41], [R50.64+0x60], !P0 ;  /* 0x0000006032297fae */ /* 0x0005e2000c101c46 */
[----:B------:R-:W-:-:S03]  /*12b0*/  IADD3 R52, P0, R52, 0x4, RZ ;  /* 0x0000000434347810 */ /* 0x000fc60007f1e0ff */
[----:B------:R-:W0:Y:S01]  /*12c0*/  LDGDEPBAR ;  /* 0x00000000000079af */ /* 0x000e220000000000 */
[----:B-1----:R-:W-:Y:S02]  /*12d0*/  IMAD.X R46, RZ, RZ, R47, P2 ;  /* 0x000000ffff2e7224 */ /* 0x002fe400010e062f */
[----:B------:R-:W-:Y:S01]  /*12e0*/  IMAD.X R53, RZ, RZ, R53, P0 ;  /* 0x000000ffff357224 */ /* 0x000fe200000e0635 */
[----:B------:R-:W-:-:S04]  /*12f0*/  ISETP.NE.U32.AND P0, PT, R52, 0x60, PT ;  /* 0x000000603400780c */ /* 0x000fc80003f05070 */
[----:B------:R-:W-:Y:S01]  /*1300*/  ISETP.NE.AND.EX P0, PT, R53, RZ, PT, P0 ;  /* 0x000000ff3500720c */ /* 0x000fe20003f05300 */
[----:B--2---:R-:W-:-:S12]  /*1310*/  IMAD.X R50, RZ, RZ, R51, P1 ;  /* 0x000000ffff327224 */ /* 0x004fd800008e0633 */
[----:B------:R-:W-:Y:S05]  /*1320*/  @P0 BRA `(.L_x_0) ;  /* 0xfffff59000000947 */ /* 0x000fea000383ffff */
[----:B------:R-:W1:Y:S01]  /*1330*/  S2R R16, SR_TID.X ;  /* 0x0000000000107919 */ /* 0x000e620000002100 */
[----:B------:R-:W-:-:S04]  /*1340*/  DEPBAR.LE SB0, 0x0 ;  /* 0x000080000000791a */ /* 0x000fc80000000000 */
[----:B------:R-:W2:Y:S01]  /*1350*/  S2R R43, SR_TID.X ;  /* 0x00000000002b7919 */ /* 0x000ea20000002100 */
[----:B------:R-:W-:-:S03]  /*1360*/  LOP3.LUT R60, R60, 0x7c, R61, 0xf8, !PT ;  /* 0x0000007c3c3c7812 */ /* 0x000fc600078ef83d */
[----:B------:R-:W3:Y:S04]  /*1370*/  S2R R42, SR_TID.X ;  /* 0x00000000002a7919 */ /* 0x000ee80000002100 */
[----:B------:R-:W-:Y:S01]  /*1380*/  BAR.SYNC.DEFER_BLOCKING 0x0 ;  /* 0x0000000000007b1d */ /* 0x000fe20000010000 */
[----:B------:R-:W-:Y:S01]  /*1390*/  ISETP.GE.AND P0, PT, R60, 0x3000, PT ;  /* 0x000030003c00780c */ /* 0x000fe20003f06270 */
[C---:B-1----:R-:W-:Y:S02]  /*13a0*/  IMAD.SHL.U32 R2, R16.reuse, 0x20, RZ ;  /* 0x0000002010027824 */ /* 0x042fe400078e00ff */
[----:B------:R-:W-:-:S03]  /*13b0*/  IMAD.SHL.U32 R0, R16, 0x2, RZ ;  /* 0x0000000210007824 */ /* 0x000fc600078e00ff */
[----:B------:R-:W-:Y:S02]  /*13c0*/  LOP3.LUT R3, R2, 0x180, RZ, 0xc0, !PT ;  /* 0x0000018002037812 */ /* 0x000fe400078ec0ff */
[----:B--2---:R-:W-:Y:S02]  /*13d0*/  LOP3.LUT R43, R43, 0x10, RZ, 0xc0, !PT ;  /* 0x000000102b2b7812 */ /* 0x004fe400078ec0ff */
[----:B------:R-:W-:Y:S02]  /*13e0*/  LOP3.LUT R0, R3, 0x6, R0, 0xf8, !PT ;  /* 0x0000000603007812 */ /* 0x000fe400078ef800 */
[----:B------:R-:W-:Y:S02]  /*13f0*/  SHF.R.U32.HI R3, RZ, 0x3, R61 ;  /* 0x00000003ff037819 */ /* 0x000fe4000001163d */
[----:B---3--:R-:W-:Y:S01]  /*1400*/  SHF.R.U32.HI R42, RZ, 0x2, R42 ;  /* 0x00000002ff2a7819 */ /* 0x008fe2000001162a */
[----:B------:R-:W-:Y:S01]  /*1410*/  IMAD R2, R43, 0x20, R0 ;  /* 0x000000202b027824 */ /* 0x000fe200078e0200 */
[----:B------:R-:W-:Y:S01]  /*1420*/  LOP3.LUT R0, R61, 0x3fc, RZ, 0xc0, !PT ;  /* 0x000003fc3d007812 */ /* 0x000fe200078ec0ff */
[----:B------:R-:W1:Y:S01]  /*1430*/  S2R R43, SR_TID.X ;  /* 0x00000000002b7919 */ /* 0x000e620000002100 */
[----:B------:R-:W-:-:S02]  /*1440*/  LOP3.LUT R3, R3, 0x70, RZ, 0xc0, !PT ;  /* 0x0000007003037812 */ /* 0x000fc400078ec0ff */
[C---:B------:R-:W-:Y:S02]  /*1450*/  LOP3.LUT R17, R0.reuse, 0x400, RZ, 0xfc, !PT ;  /* 0x0000040000117812 */ /* 0x040fe400078efcff */
[C---:B------:R-:W-:Y:S01]  /*1460*/  LOP3.LUT R18, R0.reuse, 0x800, RZ, 0xfc, !PT ;  /* 0x0000080000127812 */ /* 0x040fe200078efcff */
[----:B------:R-:W-:Y:S01]  /*1470*/  IMAD R48, R0, 0x4, R3 ;  /* 0x0000000400307824 */ /* 0x000fe200078e0203 */
[----:B------:R-:W-:Y:S02]  /*1480*/  SHF.R.U32.HI R17, RZ, 0x3, R17 ;  /* 0x00000003ff117819 */ /* 0x000fe40000011611 */
[----:B------:R-:W-:Y:S02]  /*1490*/  LOP3.LUT R42, R42, 0x18, RZ, 0xc0, !PT ;  /* 0x000000182a2a7812 */ /* 0x000fe400078ec0ff */
[----:B------:R-:W-:Y:S02]  /*14a0*/  LOP3.LUT R19, R0, 0xc00, RZ, 0xfc, !PT ;  /* 0x00000c0000137812 */ /* 0x000fe400078efcff */
[----:B------:R-:W-:-:S02]  /*14b0*/  LOP3.LUT R41, R17, 0xf0, RZ, 0xc0, !PT ;  /* 0x000000f011297812 */ /* 0x000fc400078ec0ff */
[----:B------:R-:W-:Y:S02]  /*14c0*/  SHF.R.U32.HI R18, RZ, 0x3, R18 ;  /* 0x00000003ff127819 */ /* 0x000fe40000011612 */
[----:B------:R-:W-:-:S04]  /*14d0*/  SHF.R.U32.HI R40, RZ, 0x3, R19 ;  /* 0x00000003ff287819 */ /* 0x000fc80000011613 */
[----:B------:R-:W-:Y:S02]  /*14e0*/  LOP3.LUT R45, R40, 0x1f0, RZ, 0xc0, !PT ;  /* 0x000001f0282d7812 */ /* 0x000fe400078ec0ff */
[----:B-1----:R-:W-:-:S05]  /*14f0*/  LOP3.LUT R43, R43, 0x80, RZ, 0xc0, !PT ;  /* 0x000000802b2b7812 */ /* 0x002fca00078ec0ff */
[----:B------:R-:W-:Y:S01]  /*1500*/  IMAD R2, R43, 0x10, R2 ;  /* 0x000000102b027824 */ /* 0x000fe200078e0202 */
[----:B------:R-:W-:-:S04]  /*1510*/  LOP3.LUT R43, R18, 0x170, RZ, 0xc0, !PT ;  /* 0x00000170122b7812 */ /* 0x000fc800078ec0ff */
[----:B------:R-:W-:Y:S02]  /*1520*/  IADD3 R3, R2, 0x400, RZ ;  /* 0x0000040002037810 */ /* 0x000fe40007ffe0ff */
[----:B------:R-:W-:Y:S02]  /*1530*/  LOP3.LUT R17, R42, R2, RZ, 0xfc, !PT ;  /* 0x000000022a117212 */ /* 0x000fe400078efcff */
[----:B------:R-:W-:Y:S02]  /*1540*/  SHF.R.U32.HI R2, RZ, 0x3, R2 ;  /* 0x00000003ff027819 */ /* 0x000fe40000011602 */
[----:B------:R-:W-:Y:S01]  /*1550*/  SHF.R.U32.HI R19, RZ, 0x3, R3 ;  /* 0x00000003ff137819 */ /* 0x000fe20000011603 */
[----:B------:R-:W-:Y:S01]  /*1560*/  IMAD R3, R0, 0x4, R41 ;  /* 0x0000000400037824 */ /* 0x000fe200078e0229 */
[----:B------:R-:W-:Y:S01]  /*1570*/  LOP3.LUT R18, R2, 0x1fc, RZ, 0xc0, !PT ;  /* 0x000001fc02127812 */ /* 0x000fe200078ec0ff */
[C---:B------:R-:W-:Y:S01]  /*1580*/  IMAD R2, R0.reuse, 0x4, R43 ;  /* 0x0000000400027824 */ /* 0x040fe200078e022b */
[----:B------:R-:W-:Y:S01]  /*1590*/  LOP3.LUT R40, R19, 0x1f0, RZ, 0xc0, !PT ;  /* 0x000001f013287812 */ /* 0x000fe200078ec0ff */
[----:B------:R-:W-:-:S02]  /*15a0*/  IMAD R0, R0, 0x4, R45 ;  /* 0x0000000400007824 */ /* 0x000fc400078e022d */
[C---:B------:R-:W-:Y:S02]  /*15b0*/  IMAD R49, R17.reuse, 0x4, R18 ;  /* 0x0000000411317824 */ /* 0x040fe400078e0212 */
[----:B------:R-:W-:Y:S01]  /*15c0*/  IMAD R50, R17, 0x4, R40 ;  /* 0x0000000411327824 */ /* 0x000fe200078e0228 */
[----:B------:R-:W-:Y:S02]  /*15d0*/  SHF.R.U32.HI R40, RZ, 0x5, R16 ;  /* 0x00000005ff287819 */ /* 0x000fe40000011610 */
[----:B------:R-:W-:Y:S02]  /*15e0*/  STS.64 [R49], R8 ;  /* 0x0000000831007388 */ /* 0x000fe40000000a00 */
[----:B------:R-:W-:Y:S02]  /*15f0*/  SGXT.U32 R40, R40, 0x3 ;  /* 0x000000032828781a */ /* 0x000fe40000000000 */
[----:B------:R-:W-:Y:S02]  /*1600*/  STS.64 [R50+0x1000], R10 ;  /* 0x0010000a32007388 */ /* 0x000fe40000000a00 */
[----:B------:R-:W-:-:S02]  /*1610*/  LOP3.LUT R59, R40, R59, RZ, 0xfc, !PT ;  /* 0x0000003b283b7212 */ /* 0x000fc400078efcff */
[----:B------:R-:W-:Y:S02]  /*1620*/  STS.64 [R49+0x80], R20 ;  /* 0x0000801431007388 */ /* 0x000fe40000000a00 */
[C---:B------:R-:W-:Y:S01]  /*1630*/  ISETP.LT.AND P1, PT, R59.reuse, 0x200, !P0 ;  /* 0x000002003b00780c */ /* 0x040fe20004721270 */
[C---:B------:R-:W-:Y:S01]  /*1640*/  IMAD R60, R59.reuse, 0x3000, R60 ;  /* 0x000030003b3c7824 */ /* 0x040fe200078e023c */
[----:B------:R-:W-:Y:S04]  /*1650*/  STS.64 [R50+0x1080], R22 ;  /* 0x0010801632007388 */ /* 0x000fe80000000a00 */
[----:B------:R-:W-:Y:S04]  /*1660*/  STS.64 [R49+0x100], R24 ;  /* 0x0001001831007388 */ /* 0x000fe80000000a00 */
[----:B------:R-:W-:Y:S04]  /*1670*/  STS.64 [R50+0x1100], R26 ;  /* 0x0011001a32007388 */ /* 0x000fe80000000a00 */
[----:B------:R-:W-:Y:S04]  /*1680*/  STS.64 [R49+0x180], R28 ;  /* 0x0001801c31007388 */ /* 0x000fe80000000a00 */
[----:B------:R-:W-:Y:S04]  /*1690*/  STS.64 [R50+0x1180], R30 ;  /* 0x0011801e32007388 */ /* 0x000fe80000000a00 */
[----:B------:R-:W-:Y:S06]  /*16a0*/  BAR.SYNC.DEFER_BLOCKING 0x0 ;  /* 0x0000000000007b1d */ /* 0x000fec0000010000 */
[----:B------:R-:W1:Y:S04]  /*16b0*/  LDS.128 R16, [R48] ;  /* 0x0000000030107984 */ /* 0x000e680000000c00 */
[----:B------:R-:W2:Y:S04]  /*16c0*/  LDS.128 R40, [R3+0x1000] ;  /* 0x0010000003287984 */ /* 0x000ea80000000c00 */
[----:B------:R-:W3:Y:S04]  /*16d0*/  LDS.128 R8, [R2+0x2000] ;  /* 0x0020000002087984 */ /* 0x000ee80000000c00 */
[----:B------:R-:W4:Y:S04]  /*16e0*/  LDS.128 R20, [R0+0x3000] ;  /* 0x0030000000147984 */ /* 0x000f280000000c00 */
[----:B------:R-:W-:Y:S06]  /*16f0*/  BAR.SYNC.DEFER_BLOCKING 0x0 ;  /* 0x0000000000007b1d */ /* 0x000fec0000010000 */
[----:B------:R1:W-:Y:S04]  /*1700*/  STS.64 [R49], R4 ;  /* 0x0000000431007388 */ /* 0x0003e80000000a00 */
[----:B------:R2:W-:Y:S04]  /*1710*/  STS.64 [R50+0x1000], R6 ;  /* 0x0010000632007388 */ /* 0x0005e80000000a00 */
[----:B------:R-:W-:Y:S04]  /*1720*/  STS.64 [R49+0x80], R32 ;  /* 0x0000802031007388 */ /* 0x000fe80000000a00 */
[----:B------:R-:W-:Y:S01]  /*1730*/  STS.64 [R50+0x1080], R34 ;  /* 0x0010802232007388 */ /* 0x000fe20000000a00 */
[----:B-1----:R-:W-:-:S02]  /*1740*/  LOP3.LUT R5, R59, 0x10, RZ, 0xfc, !PT ;  /* 0x000000103b057812 */ /* 0x002fc400078efcff */
[----:B------:R-:W-:Y:S01]  /*1750*/  LOP3.LUT R4, R59, 0x8, RZ, 0xfc, !PT ;  /* 0x000000083b047812 */ /* 0x000fe200078efcff */
[----:B------:R-:W-:Y:S01]  /*1760*/  STS.64 [R49+0x100], R36 ;  /* 0x0001002431007388 */ /* 0x000fe20000000a00 */
[----:B------:R-:W-:Y:S01]  /*1770*/  ISETP.LT.AND P5, PT, R5, 0x200, !P0 ;  /* 0x000002000500780c */ /* 0x000fe200047a1270 */
[----:B------:R-:W-:Y:S01]  /*1780*/  IMAD.MOV.U32 R5, RZ, RZ, 0x4 ;  /* 0x00000004ff057424 */ /* 0x000fe200078e00ff */
[----:B------:R-:W-:Y:S01]  /*1790*/  ISETP.LT.AND P6, PT, R4, 0x200, !P0 ;  /* 0x000002000400780c */ /* 0x000fe200047c1270 */
[----:B------:R-:W-:Y:S01]  /*17a0*/  STS.64 [R50+0x1100], R38 ;  /* 0x0011002632007388 */ /* 0x000fe20000000a00 */
[C---:B------:R-:W-:Y:S02]  /*17b0*/  LOP3.LUT R4, R59.reuse, 0x20, RZ, 0xfc, !PT ;  /* 0x000000203b047812 */ /* 0x040fe400078efcff */
[----:B--2---:R-:W-:Y:S01]  /*17c0*/  LOP3.LUT R6, R59, 0x18, RZ, 0xfc, !PT ;  /* 0x000000183b067812 */ /* 0x004fe200078efcff */
[----:B------:R1:W-:Y:S01]  /*17d0*/  STS.64 [R49+0x180], R12 ;  /* 0x0001800c31007388 */ /* 0x0003e20000000a00 */
[----:B------:R-:W-:-:S02]  /*17e0*/  ISETP.LT.AND P3, PT, R4, 0x200, !P0 ;  /* 0x000002000400780c */ /* 0x000fc40004761270 */
[C---:B------:R-:W-:Y:S01]  /*17f0*/  LOP3.LUT R4, R59.reuse, 0x30, RZ, 0xfc, !PT ;  /* 0x000000303b047812 */ /* 0x040fe200078efcff */
[----:B------:R2:W-:Y:S04]  /*1800*/  STS.64 [R50+0x1180], R14 ;  /* 0x0011800e32007388 */ /* 0x0005e80000000a00 */
[----:B------:R-:W-:Y:S01]  /*1810*/  BAR.SYNC.DEFER_BLOCKING 0x0 ;  /* 0x0000000000007b1d */ /* 0x000fe20000010000 */
[----:B------:R-:W-:Y:S02]  /*1820*/  ISETP.LT.AND P4, PT, R6, 0x200, !P0 ;  /* 0x000002000600780c */ /* 0x000fe40004781270 */
[----:B------:R-:W-:Y:S02]  /*1830*/  IADD3 R6, R60, 0x18000, RZ ;  /* 0x000180003c067810 */ /* 0x000fe40007ffe0ff */
[----:B-1----:R-:W-:-:S02]  /*1840*/  LOP3.LUT R12, R59, 0x28, RZ, 0xfc, !PT ;  /* 0x000000283b0c7812 */ /* 0x002fc400078efcff */
[----:B------:R-:W-:Y:S01]  /*1850*/  LOP3.LUT R59, R59, 0x38, RZ, 0xfc, !PT ;  /* 0x000000383b3b7812 */ /* 0x000fe200078efcff */
[-C--:B------:R-:W-:Y:S01]  /*1860*/  IMAD.WIDE R6, R6, R5.reuse, c[0x0][0x170] ;  /* 0x00005c0006067625 */ /* 0x080fe200078e0205 */
[----:B------:R-:W-:Y:S02]  /*1870*/  ISETP.LT.AND P2, PT, R12, 0x200, !P0 ;  /* 0x000002000c00780c */ /* 0x000fe40004741270 */
[C---:B------:R-:W-:Y:S02]  /*1880*/  IADD3 R12, R60.reuse, 0x30000, RZ ;  /* 0x000300003c0c7810 */ /* 0x040fe40007ffe0ff */
[C---:B--2---:R-:W-:Y:S02]  /*1890*/  IADD3 R14, R60.reuse, 0x48000, RZ ;  /* 0x000480003c0e7810 */ /* 0x044fe40007ffe0ff */
[----:B------:R-:W-:Y:S01]  /*18a0*/  IADD3 R32, R60, 0x78000, RZ ;  /* 0x000780003c207810 */ /* 0x000fe20007ffe0ff */
[----:B------:R-:W-:Y:S01]  /*18b0*/  IMAD.WIDE R12, R12, R5, c[0x0][0x170] ;  /* 0x00005c000c0c7625 */ /* 0x000fe200078e0205 */
[----:B------:R-:W-:-:S03]  /*18c0*/  IADD3 R34, R60, 0x90000, RZ ;  /* 0x000900003c227810 */ /* 0x000fc60007ffe0ff */
[-C--:B------:R-:W-:Y:S01]  /*18d0*/  IMAD.WIDE R14, R14, R5.reuse, c[0x0][0x170] ;  /* 0x00005c000e0e7625 */ /* 0x080fe200078e0205 */
[----:B------:R-:W1:Y:S04]  /*18e0*/  LDS.128 R24, [R48] ;  /* 0x0000000030187984 */ /* 0x000e680000000c00 */
[----:B------:R-:W2:Y:S04]  /*18f0*/  LDS.128 R28, [R3+0x1000] ;  /* 0x00100000031c7984 */ /* 0x000ea80000000c00 */
[----:B------:R3:W2:Y:S02]  /*1900*/  LDS.128 R44, [R2+0x2000] ;  /* 0x00200000022c7984 */ /* 0x0006a40000000c00 */
[----:B---3--:R-:W-:-:S05]  /*1910*/  IMAD.WIDE R2, R60, R5, c[0x0][0x170] ;  /* 0x00005c003c027625 */ /* 0x008fca00078e0205 */
[----:B------:R3:W-:Y:S01]  /*1920*/  @P1 STG.E.128 [R2.64], R16 ;  /* 0x0000001002001986 */ /* 0x0007e2000c101d06 */
[----:B------:R-:W-:Y:S02]  /*1930*/  ISETP.LT.AND P1, PT, R4, 0x200, !P0 ;  /* 0x000002000400780c */ /* 0x000fe40004721270 */
[----:B------:R-:W-:Y:S01]  /*1940*/  ISETP.LT.AND P0, PT, R59, 0x200, !P0 ;  /* 0x000002003b00780c */ /* 0x000fe20004701270 */
[----:B------:R1:W-:Y:S01]  /*1950*/  @P6 STG.E.128 [R6.64], R40 ;  /* 0x0000002806006986 */ /* 0x0003e2000c101d06 */
[----:B------:R-:W-:-:S03]  /*1960*/  IADD3 R4, R60, 0x60000, RZ ;  /* 0x000600003c047810 */ /* 0x000fc60007ffe0ff */
[----:B------:R2:W-:Y:S04]  /*1970*/  @P5 STG.E.128 [R12.64], R8 ;  /* 0x000000080c005986 */ /* 0x0005e8000c101d06 */
[----:B----4-:R4:W-:Y:S01]  /*1980*/  @P4 STG.E.128 [R14.64], R20 ;  /* 0x000000140e004986 */ /* 0x0109e2000c101d06 */
[----:B---3--:R-:W-:-:S04]  /*1990*/  IMAD.WIDE R2, R4, R5, c[0x0][0x170] ;  /* 0x00005c0004027625 */ /* 0x008fc800078e0205 */
[-C--:B------:R-:W-:Y:S01]  /*19a0*/  IMAD.WIDE R16, R32, R5.reuse, c[0x0][0x170] ;  /* 0x00005c0020107625 */ /* 0x080fe200078e0205 */
[----:B-1----:R4:W-:Y:S03]  /*19b0*/  @P3 STG.E.128 [R2.64], R24 ;  /* 0x0000001802003986 */ /* 0x0029e6000c101d06 */
[----:B------:R-:W-:Y:S01]  /*19c0*/  IMAD.WIDE R18, R34, R5, c[0x0][0x170] ;  /* 0x00005c0022127625 */ /* 0x000fe200078e0205 */
[----:B--2---:R4:W-:Y:S04]  /*19d0*/  @P2 STG.E.128 [R16.64], R28 ;  /* 0x0000001c10002986 */ /* 0x0049e8000c101d06 */
[----:B------:R4:W-:Y:S01]  /*19e0*/  @P1 STG.E.128 [R18.64], R44 ;  /* 0x0000002c12001986 */ /* 0x0009e2000c101d06 */
[----:B------:R-:W-:Y:S05]  /*19f0*/  @!P0 EXIT ;  /* 0x000000000000894d */ /* 0x000fea0003800000 */
[----:B------:R-:W1:Y:S01]  /*1a00*/  LDS.128 R8, [R0+0x3000] ;  /* 0x0030000000087984 */ /* 0x000e620000000c00 */
[----:B----4-:R-:W-:-:S05]  /*1a10*/  IADD3 R2, R60, 0xa8000, RZ ;  /* 0x000a80003c027810 */ /* 0x010fca0007ffe0ff */
[----:B------:R-:W-:-:S05]  /*1a20*/  IMAD.WIDE R2, R2, R5, c[0x0][0x170] ;  /* 0x00005c0002027625 */ /* 0x000fca00078e0205 */
[----:B-1----:R-:W-:Y:S01]  /*1a30*/  STG.E.128 [R2.64], R8 ;  /* 0x0000000802007986 */ /* 0x002fe2000c101d06 */
[----:B------:R-:W-:Y:S05]  /*1a40*/  EXIT ;  /* 0x000000000000794d */ /* 0x000fea0003800000 */
.L_x_1:
[----:B------:R-:W-:-:S00]  /*1a50*/  BRA `(.L_x_1) ;  /* 0xfffffff000007947 */ /* 0x000fc0000383ffff */
[----:B------:R-:W-:-:S00]  /*1a60*/  NOP ;  /* 0x0000000000007918 */ /* 0x000fc00000000000 */
        /* <DEDUP_REMOVED lines=9> */
.L_x_2:


//--------------------- .nv.shared.triton_mm      --------------------------
	.section	.nv.shared.triton_mm,"aw",@nobits
	.sectionflags	@""
	.align	16
